	.headerflags	@"EF_CUDA_TEXMODE_UNIFIED EF_CUDA_64BIT_ADDRESS EF_CUDA_ACCELERATORS EF_CUDA_SM90 EF_CUDA_VIRTUAL_SM(EF_CUDA_SM90)"
	.elftype	@"ET_EXEC"


//--------------------- .nv.info                  --------------------------
	.section	.nv.info,"",@"SHT_CUDA_INFO"
	.align	4


	//----- nvinfo : EIATTR_REGCOUNT
	.align		4
        /*0000*/ 	.byte	0x04, 0x2f
        /*0002*/ 	.short	(.L_1 - .L_0)
	.align		4
.L_0:
        /*0004*/ 	.word	index@(triton_poi_fused_mul_sigmoid_3)
        /*0008*/ 	.word	0x0000000c


	//----- nvinfo : EIATTR_MIN_STACK_SIZE
	.align		4
.L_1:
        /*000c*/ 	.byte	0x04, 0x12
        /*000e*/ 	.short	(.L_3 - .L_2)
	.align		4
.L_2:
        /*0010*/ 	.word	index@(triton_poi_fused_mul_sigmoid_3)
        /*0014*/ 	.word	0x00000000


	//----- nvinfo : EIATTR_FRAME_SIZE
	.align		4
.L_3:
        /*0018*/ 	.byte	0x04, 0x11
        /*001a*/ 	.short	(.L_5 - .L_4)
	.align		4
.L_4:
        /*001c*/ 	.word	index@(triton_poi_fused_mul_sigmoid_3)
        /*0020*/ 	.word	0x00000000


	//----- nvinfo : EIATTR_MIN_STACK_SIZE
	.align		4
.L_5:
        /*0024*/ 	.byte	0x04, 0x12
        /*0026*/ 	.short	(.L_7 - .L_6)
	.align		4
.L_6:
        /*0028*/ 	.word	index@(triton_poi_fused_mul_sigmoid_3)
        /*002c*/ 	.word	0x00000000
.L_7:


//--------------------- .nv.info.triton_poi_fused_mul_sigmoid_3 --------------------------
	.section	.nv.info.triton_poi_fused_mul_sigmoid_3,"",@"SHT_CUDA_INFO"
	.sectionflags	@""
	.align	4


	//----- nvinfo : EIATTR_CUDA_API_VERSION
	.align		4
        /*0000*/ 	.byte	0x04, 0x37
        /*0002*/ 	.short	(.L_9 - .L_8)
.L_8:
        /*0004*/ 	.word	0x0000007c


	//----- nvinfo : EIATTR_KPARAM_INFO
	.align		4
.L_9:
        /*0008*/ 	.byte	0x04, 0x17
        /*000a*/ 	.short	(.L_11 - .L_10)
.L_10:
        /*000c*/ 	.word	0x00000000
        /*0010*/ 	.short	0x0003
        /*0012*/ 	.short	0x0018
        /*0014*/ 	.byte	0x00, 0xf0, 0x11, 0x00


	//----- nvinfo : EIATTR_KPARAM_INFO
	.align		4
.L_11:
        /*0018*/ 	.byte	0x04, 0x17
        /*001a*/ 	.short	(.L_13 - .L_12)
.L_12:
        /*001c*/ 	.word	0x00000000
        /*0020*/ 	.short	0x0002
        /*0022*/ 	.short	0x0010
        /*0024*/ 	.byte	0x00, 0xf4, 0x21, 0x00


	//----- nvinfo : EIATTR_KPARAM_INFO
	.align		4
.L_13:
        /*0028*/ 	.byte	0x04, 0x17
        /*002a*/ 	.short	(.L_15 - .L_14)
.L_14:
        /*002c*/ 	.word	0x00000000
        /*0030*/ 	.short	0x0001
        /*0032*/ 	.short	0x0008
        /*0034*/ 	.byte	0x00, 0xf4, 0x21, 0x00


	//----- nvinfo : EIATTR_KPARAM_INFO
	.align		4
.L_15:
        /*0038*/ 	.byte	0x04, 0x17
        /*003a*/ 	.short	(.L_17 - .L_16)
.L_16:
        /*003c*/ 	.word	0x00000000
        /*0040*/ 	.short	0x0000
        /*0042*/ 	.short	0x0000
        /*0044*/ 	.byte	0x00, 0xf4, 0x21, 0x00


	//----- nvinfo : EIATTR_SPARSE_MMA_MASK
	.align		4
.L_17:
        /*0048*/ 	.byte	0x03, 0x50
        /*004a*/ 	.short	0x0000


	//----- nvinfo : EIATTR_MAXREG_COUNT
	.align		4
        /*004c*/ 	.byte	0x03, 0x1b
        /*004e*/ 	.short	0x00ff


	//----- nvinfo : EIATTR_EXIT_INSTR_OFFSETS
	.align		4
        /*0050*/ 	.byte	0x04, 0x1c
        /*0052*/ 	.short	(.L_19 - .L_18)


	//   ....[0]....
.L_18:
        /*0054*/ 	.word	0x00000210


	//----- nvinfo : EIATTR_REQNTID
	.align		4
.L_19:
        /*0058*/ 	.byte	0x04, 0x10
        /*005a*/ 	.short	(.L_21 - .L_20)
.L_20:
        /*005c*/ 	.word	0x00000080
        /*0060*/ 	.word	0x00000001
        /*0064*/ 	.word	0x00000001


	//----- nvinfo : EIATTR_CBANK_PARAM_SIZE
	.align		4
.L_21:
        /*0068*/ 	.byte	0x03, 0x19
        /*006a*/ 	.short	0x001c


	//----- nvinfo : EIATTR_PARAM_CBANK
	.align		4
        /*006c*/ 	.byte	0x04, 0x0a
        /*006e*/ 	.short	(.L_23 - .L_22)
	.align		4
.L_22:
        /*0070*/ 	.word	index@(.nv.constant0.triton_poi_fused_mul_sigmoid_3)
        /*0074*/ 	.short	0x0210
        /*0076*/ 	.short	0x001c


	//----- nvinfo : EIATTR_SW_WAR
	.align		4
.L_23:
        /*0078*/ 	.byte	0x04, 0x36
        /*007a*/ 	.short	(.L_25 - .L_24)
.L_24:
        /*007c*/ 	.word	0x00000008
.L_25:


//--------------------- .nv.callgraph             --------------------------
	.section	.nv.callgraph,"",@"SHT_CUDA_CALLGRAPH"
	.align	4
	.sectionentsize	8
	.align		4
        /*0000*/ 	.word	0x00000000
	.align		4
        /*0004*/ 	.word	0xffffffff
	.align		4
        /*0008*/ 	.word	0x00000000
	.align		4
        /*000c*/ 	.word	0xfffffffe
	.align		4
        /*0010*/ 	.word	0x00000000
	.align		4
        /*0014*/ 	.word	0xfffffffd
	.align		4
        /*0018*/ 	.word	0x00000000
	.align		4
        /*001c*/ 	.word	0xfffffffc


//--------------------- .text.triton_poi_fused_mul_sigmoid_3 --------------------------
	.section	.text.triton_poi_fused_mul_sigmoid_3,"ax",@progbits
	.align	128
        .global         triton_poi_fused_mul_sigmoid_3
        .type           triton_poi_fused_mul_sigmoid_3,@function
        .size           triton_poi_fused_mul_sigmoid_3,(.L_x_1 - triton_poi_fused_mul_sigmoid_3)
        .other          triton_poi_fused_mul_sigmoid_3,@"STO_CUDA_ENTRY STV_DEFAULT"
triton_poi_fused_mul_sigmoid_3:
.text.triton_poi_fused_mul_sigmoid_3:
[----:B------:R-:W-:Y:S01]  /*0000*/  LDC R1, c[0x0][0x28] ;  /* 0x00000a00ff017b82 */ /* 0x000fe20000000800 */
[----:B------:R-:W1:Y:S07]  /*0010*/  S2R R0, SR_TID.X ;  /* 0x0000000000007919 */ /* 0x000e6e0000002100 */
[----:B------:R-:W2:Y:S01]  /*0020*/  LDC.64 R4, c[0x0][0x218] ;  /* 0x00008600ff047b82 */ /* 0x000ea20000000a00 */
[----:B------:R-:W-:Y:S01]  /*0030*/  ULDC.64 UR4, c[0x0][0x208] ;  /* 0x0000820000047ab9 */ /* 0x000fe20000000a00 */
[----:B------:R-:W3:Y:S01]  /*0040*/  S2R R7, SR_CTAID.X ;  /* 0x0000000000077919 */ /* 0x000ee20000002500 */
[----:B-1----:R-:W-:-:S02]  /*0050*/  LOP3.LUT R0, R0, 0x7f, RZ, 0xc0, !PT ;  /* 0x0000007f00007812 */ /* 0x002fc400078ec0ff */
[----:B---3--:R-:W-:Y:S02]  /*0060*/  SHF.R.S32.HI R2, RZ, 0x18, R7 ;  /* 0x00000018ff027819 */ /* 0x008fe40000011407 */
[----:B------:R-:W-:Y:S02]  /*0070*/  LEA R7, R7, R0, 0x7 ;  /* 0x0000000007077211 */ /* 0x000fe400078e38ff */
[----:B------:R-:W-:-:S04]  /*0080*/  SGXT R0, R2, 0x1 ;  /* 0x000000010200781a */ /* 0x000fc80000000200 */
[----:B------:R-:W-:-:S04]  /*0090*/  LEA.HI R0, R0, R7, RZ, 0x4 ;  /* 0x0000000700007211 */ /* 0x000fc800078f20ff */
[----:B------:R-:W-:-:S05]  /*00a0*/  SHF.R.S32.HI R3, RZ, 0x4, R0 ;  /* 0x00000004ff037819 */ /* 0x000fca0000011400 */
[----:B--2---:R-:W-:Y:S02]  /*00b0*/  IMAD.WIDE R4, R3, 0x4, R4 ;  /* 0x0000000403047825 */ /* 0x004fe400078e0204 */
[----:B------:R-:W1:Y:S04]  /*00c0*/  LDC.64 R2, c[0x0][0x210] ;  /* 0x00008400ff027b82 */ /* 0x000e680000000a00 */
[----:B------:R-:W2:Y:S01]  /*00d0*/  LDG.E.EL R4, desc[UR4][R4.64] ;  /* 0x0000000404047981 */ /* 0x000ea2000c2e1900 */
[----:B-1----:R-:W-:-:S05]  /*00e0*/  IMAD.WIDE R2, R7, 0x4, R2 ;  /* 0x0000000407027825 */ /* 0x002fca00078e0202 */
[----:B------:R1:W3:Y:S02]  /*00f0*/  LDG.E R0, desc[UR4][R2.64] ;  /* 0x0000000402007981 */ /* 0x0002e4000c1e1900 */
[----:B-1----:R-:W-:Y:S01]  /*0100*/  HFMA2.MMA R3, -RZ, RZ, 1.625, 0 ;  /* 0x3e800000ff037435 */ /* 0x002fe200000001ff */
[----:B--2---:R-:W-:Y:S02]  /*0110*/  FADD R6, RZ, -R4 ;  /* 0x80000004ff067221 */ /* 0x004fe40000000000 */
[----:B------:R-:W1:Y:S02]  /*0120*/  LDC.64 R4, c[0x0][0x220] ;  /* 0x00008800ff047b82 */ /* 0x000e640000000a00 */
[----:B------:R-:W-:-:S05]  /*0130*/  FMUL R6, R6, 1.4426950216293334961 ;  /* 0x3fb8aa3b06067820 */ /* 0x000fca0000400000 */
[----:B------:R-:W-:-:S13]  /*0140*/  FSETP.GEU.AND P0, PT, R6, -126, PT ;  /* 0xc2fc00000600780b */ /* 0x000fda0003f0e000 */
[----:B------:R-:W-:-:S04]  /*0150*/  @!P0 FMUL R6, R6, 0.5 ;  /* 0x3f00000006068820 */ /* 0x000fc80000400000 */
[----:B------:R-:W2:Y:S02]  /*0160*/  MUFU.EX2 R8, R6 ;  /* 0x0000000600087308 */ /* 0x000ea40000000800 */
[----:B--2---:R-:W-:-:S04]  /*0170*/  @!P0 FMUL R8, R8, R8 ;  /* 0x0000000808088220 */ /* 0x004fc80000400000 */
[----:B------:R-:W-:-:S05]  /*0180*/  FADD R8, R8, 1 ;  /* 0x3f80000008087421 */ /* 0x000fca0000000000 */
[----:B------:R-:W-:-:S04]  /*0190*/  FSETP.GT.AND P0, PT, R8, 8.50705917302346158658e+37, PT ;  /* 0x7e8000000800780b */ /* 0x000fc80003f04000 */
[----:B------:R-:W-:-:S09]  /*01a0*/  FSEL R3, R3, 1, P0 ;  /* 0x3f80000003037808 */ /* 0x000fd20000000000 */
[----:B------:R-:W-:-:S06]  /*01b0*/  @P0 FMUL R8, R8, 0.25 ;  /* 0x3e80000008080820 */ /* 0x000fcc0000400000 */
[----:B------:R-:W2:Y:S02]  /*01c0*/  MUFU.RCP R8, R8 ;  /* 0x0000000800087308 */ /* 0x000ea40000001000 */
[----:B--2---:R-:W-:Y:S01]  /*01d0*/  FMUL R9, R8, R3 ;  /* 0x0000000308097220 */ /* 0x004fe20000400000 */
[----:B-1----:R-:W-:-:S04]  /*01e0*/  IMAD.WIDE R2, R7, 0x4, R4 ;  /* 0x0000000407027825 */ /* 0x002fc800078e0204 */
[----:B---3--:R-:W-:-:S05]  /*01f0*/  FMUL R9, R0, R9 ;  /* 0x0000000900097220 */ /* 0x008fca0000400000 */
[----:B------:R-:W-:Y:S01]  /*0200*/  STG.E desc[UR4][R2.64], R9 ;  /* 0x0000000902007986 */ /* 0x000fe2000c101904 */
[----:B------:R-:W-:Y:S05]  /*0210*/  EXIT ;  /* 0x000000000000794d */ /* 0x000fea0003800000 */
.L_x_0:
[----:B------:R-:W-:-:S00]  /*0220*/  BRA `(.L_x_0) ;  /* 0xfffffffc00fc7947 */ /* 0x000fc0000383ffff */
[----:B------:R-:W-:-:S00]  /*0230*/  NOP ;  /* 0x0000000000007918 */ /* 0x000fc00000000000 */
        /* <DEDUP_REMOVED lines=12> */
.L_x_1:


//--------------------- .nv.constant0.triton_poi_fused_mul_sigmoid_3 --------------------------
	.section	.nv.constant0.triton_poi_fused_mul_sigmoid_3,"a",@progbits
	.sectionflags	@""
	.align	4
.nv.constant0.triton_poi_fused_mul_sigmoid_3:
	.zero		556
